//
// Generated by NVIDIA NVVM Compiler
//
// Compiler Build ID: CL-36424714
// Cuda compilation tools, release 13.0, V13.0.88
// Based on NVVM 20.0.0
//

.version 9.0
.target sm_100
.address_size 64

	// .globl	_Z12actualVecAddPKfS0_Pfi

.visible .entry _Z12actualVecAddPKfS0_Pfi(
	.param .u64 .ptr .align 1 _Z12actualVecAddPKfS0_Pfi_param_0,
	.param .u64 .ptr .align 1 _Z12actualVecAddPKfS0_Pfi_param_1,
	.param .u64 .ptr .align 1 _Z12actualVecAddPKfS0_Pfi_param_2,
	.param .u32 _Z12actualVecAddPKfS0_Pfi_param_3
)
{
	.reg .pred 	%p<2>;
	.reg .b32 	%r<6>;
	.reg .b32 	%f<4>;
	.reg .b64 	%rd<11>;

	ld.param.u64 	%rd1, [_Z12actualVecAddPKfS0_Pfi_param_0];
	ld.param.u64 	%rd2, [_Z12actualVecAddPKfS0_Pfi_param_1];
	ld.param.u64 	%rd3, [_Z12actualVecAddPKfS0_Pfi_param_2];
	ld.param.u32 	%r2, [_Z12actualVecAddPKfS0_Pfi_param_3];
	mov.u32 	%r3, %ctaid.x;
	mov.u32 	%r4, %ntid.x;
	mov.u32 	%r5, %tid.x;
	mad.lo.s32 	%r1, %r3, %r4, %r5;
	setp.ge.s32 	%p1, %r1, %r2;
	@%p1 bra 	$L__BB0_2;
	cvta.to.global.u64 	%rd4, %rd1;
	cvta.to.global.u64 	%rd5, %rd2;
	cvta.to.global.u64 	%rd6, %rd3;
	mul.wide.s32 	%rd7, %r1, 4;
	add.s64 	%rd8, %rd4, %rd7;
	ld.global.f32 	%f1, [%rd8];
	add.s64 	%rd9, %rd5, %rd7;
	ld.global.f32 	%f2, [%rd9];
	add.f32 	%f3, %f1, %f2;
	add.s64 	%rd10, %rd6, %rd7;
	st.global.f32 	[%rd10], %f3;
$L__BB0_2:
	ret;

}


// ===== COMPILED SASS (sm_100) =====

	.target	sm_100

	.elftype	@"ET_EXEC"


//--------------------- .note.nv.tkinfo           --------------------------
	.section	.note.nv.tkinfo,"",@"SHT_NOTE"
	.sectionflags	@"SHF_NOTE_NV_TKINFO"
	.tkinfo
        /*0018*/ 	.word	0x00000002
        /*0030*/ 	.string	""
        /*0030*/ 	.string	"ptxas"
        /*0030*/ 	.string	"Cuda compilation tools, release 13.0, V13.0.88"
        /*0030*/ 	.string	"Build cuda_13.0.r13.0/compiler.36424714_0"
        /*0030*/ 	.string	"-arch sm_100 -m 64 "



//--------------------- .note.nv.cuinfo           --------------------------
	.section	.note.nv.cuinfo,"",@"SHT_NOTE"
	.sectionflags	@"SHF_NOTE_NV_CUINFO"
        /*0018*/ 	.short	0x0002
        /*001a*/ 	.short	0x0064
        /*001c*/ 	.short	0x0082
	.zero		2


//--------------------- .nv.info                  --------------------------
	.section	.nv.info,"",@"SHT_CUDA_INFO"
	.align	4


	//----- nvinfo : EIATTR_REGCOUNT
	.align		4
        /*0000*/ 	.byte	0x04, 0x2f
        /*0002*/ 	.short	(.L_1 - .L_0)
	.align		4
.L_0:
        /*0004*/ 	.word	index@(_Z12actualVecAddPKfS0_Pfi)
        /*0008*/ 	.word	0x0000000c


	//----- nvinfo : EIATTR_FRAME_SIZE
	.align		4
.L_1:
        /*000c*/ 	.byte	0x04, 0x11
        /*000e*/ 	.short	(.L_3 - .L_2)
	.align		4
.L_2:
        /*0010*/ 	.word	index@(_Z12actualVecAddPKfS0_Pfi)
        /*0014*/ 	.word	0x00000000


	//----- nvinfo : EIATTR_MIN_STACK_SIZE
	.align		4
.L_3:
        /*0018*/ 	.byte	0x04, 0x12
        /*001a*/ 	.short	(.L_5 - .L_4)
	.align		4
.L_4:
        /*001c*/ 	.word	index@(_Z12actualVecAddPKfS0_Pfi)
        /*0020*/ 	.word	0x00000000
.L_5:


//--------------------- .nv.compat                --------------------------
	.section	.nv.compat,"",@"SHT_CUDA_COMPAT_INFO"
	.align	4
        /*0000*/ 	.byte	0x02, 0x09, 0x00, 0x00, 0x02, 0x02, 0x01, 0x00, 0x02, 0x05, 0x05, 0x00, 0x03, 0x07, 0x01, 0x01
        /*0010*/ 	.byte	0x02, 0x03, 0x00, 0x00, 0x02, 0x06, 0x01, 0x00, 0x04, 0x0b, 0x08, 0x00, 0x09, 0x00, 0x00, 0x00
        /*0020*/ 	.byte	0x00, 0x00, 0x00, 0x00


//--------------------- .nv.info._Z12actualVecAddPKfS0_Pfi --------------------------
	.section	.nv.info._Z12actualVecAddPKfS0_Pfi,"",@"SHT_CUDA_INFO"
	.sectionflags	@""
	.align	4


	//----- nvinfo : EIATTR_CUDA_API_VERSION
	.align		4
        /*0000*/ 	.byte	0x04, 0x37
        /*0002*/ 	.short	(.L_7 - .L_6)
.L_6:
        /*0004*/ 	.word	0x00000082


	//----- nvinfo : EIATTR_KPARAM_INFO
	.align		4
.L_7:
        /*0008*/ 	.byte	0x04, 0x17
        /*000a*/ 	.short	(.L_9 - .L_8)
.L_8:
        /*000c*/ 	.word	0x00000000
        /*0010*/ 	.short	0x0003
        /*0012*/ 	.short	0x0018
        /*0014*/ 	.byte	0x00, 0xf0, 0x11, 0x00


	//----- nvinfo : EIATTR_KPARAM_INFO
	.align		4
.L_9:
        /*0018*/ 	.byte	0x04, 0x17
        /*001a*/ 	.short	(.L_11 - .L_10)
.L_10:
        /*001c*/ 	.word	0x00000000
        /*0020*/ 	.short	0x0002
        /*0022*/ 	.short	0x0010
        /*0024*/ 	.byte	0x00, 0xf5, 0x21, 0x00


	//----- nvinfo : EIATTR_KPARAM_INFO
	.align		4
.L_11:
        /*0028*/ 	.byte	0x04, 0x17
        /*002a*/ 	.short	(.L_13 - .L_12)
.L_12:
        /*002c*/ 	.word	0x00000000
        /*0030*/ 	.short	0x0001
        /*0032*/ 	.short	0x0008
        /*0034*/ 	.byte	0x00, 0xf5, 0x21, 0x00


	//----- nvinfo : EIATTR_KPARAM_INFO
	.align		4
.L_13:
        /*0038*/ 	.byte	0x04, 0x17
        /*003a*/ 	.short	(.L_15 - .L_14)
.L_14:
        /*003c*/ 	.word	0x00000000
        /*0040*/ 	.short	0x0000
        /*0042*/ 	.short	0x0000
        /*0044*/ 	.byte	0x00, 0xf5, 0x21, 0x00


	//----- nvinfo : EIATTR_SPARSE_MMA_MASK
	.align		4
.L_15:
        /*0048*/ 	.byte	0x03, 0x50
        /*004a*/ 	.short	0x0000


	//----- nvinfo : EIATTR_MAXREG_COUNT
	.align		4
        /*004c*/ 	.byte	0x03, 0x1b
        /*004e*/ 	.short	0x00ff


	//----- nvinfo : EIATTR_MERCURY_ISA_VERSION
	.align		4
        /*0050*/ 	.byte	0x03, 0x5f
        /*0052*/ 	.short	0x0101


	//----- nvinfo : EIATTR_VRC_CTA_INIT_COUNT
	.align		4
        /*0054*/ 	.byte	0x02, 0x4a
	.zero		1
	.zero		1


	//----- nvinfo : EIATTR_EXIT_INSTR_OFFSETS
	.align		4
        /*0058*/ 	.byte	0x04, 0x1c
        /*005a*/ 	.short	(.L_17 - .L_16)


	//   ....[0]....
.L_16:
        /*005c*/ 	.word	0x00000070


	//   ....[1]....
        /*0060*/ 	.word	0x00000130


	//----- nvinfo : EIATTR_CBANK_PARAM_SIZE
	.align		4
.L_17:
        /*0064*/ 	.byte	0x03, 0x19
        /*0066*/ 	.short	0x001c


	//----- nvinfo : EIATTR_PARAM_CBANK
	.align		4
        /*0068*/ 	.byte	0x04, 0x0a
        /*006a*/ 	.short	(.L_19 - .L_18)
	.align		4
.L_18:
        /*006c*/ 	.word	index@(.nv.constant0._Z12actualVecAddPKfS0_Pfi)
        /*0070*/ 	.short	0x0380
        /*0072*/ 	.short	0x001c


	//----- nvinfo : EIATTR_SW_WAR
	.align		4
.L_19:
        /*0074*/ 	.byte	0x04, 0x36
        /*0076*/ 	.short	(.L_21 - .L_20)
.L_20:
        /*0078*/ 	.word	0x00000008
.L_21:


//--------------------- .nv.callgraph             --------------------------
	.section	.nv.callgraph,"",@"SHT_CUDA_CALLGRAPH"
	.align	4
	.sectionentsize	8
	.align		4
        /*0000*/ 	.word	0x00000000
	.align		4
        /*0004*/ 	.word	0xffffffff
	.align		4
        /*0008*/ 	.word	0x00000000
	.align		4
        /*000c*/ 	.word	0xfffffffe
	.align		4
        /*0010*/ 	.word	0x00000000
	.align		4
        /*0014*/ 	.word	0xfffffffd
	.align		4
        /*0018*/ 	.word	0x00000000
	.align		4
        /*001c*/ 	.word	0xfffffffc


//--------------------- .text._Z12actualVecAddPKfS0_Pfi --------------------------
	.section	.text._Z12actualVecAddPKfS0_Pfi,"ax",@progbits
	.align	128
        .global         _Z12actualVecAddPKfS0_Pfi
        .type           _Z12actualVecAddPKfS0_Pfi,@function
        .size           _Z12actualVecAddPKfS0_Pfi,(.L_x_1 - _Z12actualVecAddPKfS0_Pfi)
        .other          _Z12actualVecAddPKfS0_Pfi,@"STO_CUDA_ENTRY STV_DEFAULT"
_Z12actualVecAddPKfS0_Pfi:
.text._Z12actualVecAddPKfS0_Pfi:
[----:B------:R-:W-:Y:S01]  /*0000*/  LDC R1, c[0x0][0x37c] ;  /* 0x0000df00ff017b82 */ /* 0x000fe20000000800 */
[----:B------:R-:W0:Y:S07]  /*0010*/  S2R R0, SR_TID.X ;  /* 0x0000000000007919 */ /* 0x000e2e0000002100 */
[----:B------:R-:W0:Y:S01]  /*0020*/  S2UR UR4, SR_CTAID.X ;  /* 0x00000000000479c3 */ /* 0x000e220000002500 */
[----:B------:R-:W1:Y:S07]  /*0030*/  LDCU UR5, c[0x0][0x398] ;  /* 0x00007300ff0577ac */ /* 0x000e6e0008000800 */
[----:B------:R-:W0:Y:S02]  /*0040*/  LDC R9, c[0x0][0x360] ;  /* 0x0000d800ff097b82 */ /* 0x000e240000000800 */
[----:B0-----:R-:W-:-:S05]  /*0050*/  IMAD R9, R9, UR4, R0 ;  /* 0x0000000409097c24 */ /* 0x001fca000f8e0200 */
[----:B-1----:R-:W-:-:S13]  /*0060*/  ISETP.GE.AND P0, PT, R9, UR5, PT ;  /* 0x0000000509007c0c */ /* 0x002fda000bf06270 */
[----:B------:R-:W-:Y:S05]  /*0070*/  @P0 EXIT ;  /* 0x000000000000094d */ /* 0x000fea0003800000 */
[----:B------:R-:W0:Y:S01]  /*0080*/  LDC.64 R2, c[0x0][0x380] ;  /* 0x0000e000ff027b82 */ /* 0x000e220000000a00 */
[----:B------:R-:W1:Y:S07]  /*0090*/  LDCU.64 UR4, c[0x0][0x358] ;  /* 0x00006b00ff0477ac */ /* 0x000e6e0008000a00 */
[----:B------:R-:W2:Y:S08]  /*00a0*/  LDC.64 R4, c[0x0][0x388] ;  /* 0x0000e200ff047b82 */ /* 0x000eb00000000a00 */
[----:B------:R-:W3:Y:S01]  /*00b0*/  LDC.64 R6, c[0x0][0x390] ;  /* 0x0000e400ff067b82 */ /* 0x000ee20000000a00 */
[----:B0-----:R-:W-:-:S06]  /*00c0*/  IMAD.WIDE R2, R9, 0x4, R2 ;  /* 0x0000000409027825 */ /* 0x001fcc00078e0202 */
[----:B-1----:R-:W4:Y:S01]  /*00d0*/  LDG.E R2, desc[UR4][R2.64] ;  /* 0x0000000402027981 */ /* 0x002f22000c1e1900 */
[----:B--2---:R-:W-:-:S06]  /*00e0*/  IMAD.WIDE R4, R9, 0x4, R4 ;  /* 0x0000000409047825 */ /* 0x004fcc00078e0204 */
[----:B------:R-:W4:Y:S01]  /*00f0*/  LDG.E R5, desc[UR4][R4.64] ;  /* 0x0000000404057981 */ /* 0x000f22000c1e1900 */
[----:B---3--:R-:W-:-:S04]  /*0100*/  IMAD.WIDE R6, R9, 0x4, R6 ;  /* 0x0000000409067825 */ /* 0x008fc800078e0206 */
[----:B----4-:R-:W-:-:S05]  /*0110*/  FADD R9, R2, R5 ;  /* 0x0000000502097221 */ /* 0x010fca0000000000 */
[----:B------:R-:W-:Y:S01]  /*0120*/  STG.E desc[UR4][R6.64], R9 ;  /* 0x0000000906007986 */ /* 0x000fe2000c101904 */
[----:B------:R-:W-:Y:S05]  /*0130*/  EXIT ;  /* 0x000000000000794d */ /* 0x000fea0003800000 */
.L_x_0:
[----:B------:R-:W-:-:S00]  /*0140*/  BRA `(.L_x_0) ;  /* 0xfffffffc00fc7947 */ /* 0x000fc0000383ffff */
[----:B------:R-:W-:-:S00]  /*0150*/  NOP ;  /* 0x0000000000007918 */ /* 0x000fc00000000000 */
        /* <DEDUP_REMOVED lines=10> */
.L_x_1:


//--------------------- .nv.shared.reserved.0     --------------------------
	.section	.nv.shared.reserved.0,"aw",@nobits
	.weak		__nv_reservedSMEM_offset_0_alias
	.size		__nv_reservedSMEM_offset_0_alias, 0, 64
	.other		__nv_reservedSMEM_offset_0_alias,@"STO_CUDA_RESERVED_SHARED STV_DEFAULT"
__nv_reservedSMEM_offset_0_alias:
	.zero		0
	.zero		64


//--------------------- .nv.constant0._Z12actualVecAddPKfS0_Pfi --------------------------
	.section	.nv.constant0._Z12actualVecAddPKfS0_Pfi,"a",@progbits
	.sectionflags	@""
	.align	4
.nv.constant0._Z12actualVecAddPKfS0_Pfi:
	.zero		924


//--------------------- SYMBOLS --------------------------

	.type		.nv.reservedSmem.offset0,@object
	.size		.nv.reservedSmem.offset0,0x4
